	.headerflags	@"EF_CUDA_TEXMODE_UNIFIED EF_CUDA_64BIT_ADDRESS EF_CUDA_ACCELERATORS EF_CUDA_SM90 EF_CUDA_VIRTUAL_SM(EF_CUDA_SM90)"
	.elftype	@"ET_EXEC"


//--------------------- .nv.info                  --------------------------
	.section	.nv.info,"",@"SHT_CUDA_INFO"
	.align	4


	//----- nvinfo : EIATTR_REGCOUNT
	.align		4
        /*0000*/ 	.byte	0x04, 0x2f
        /*0002*/ 	.short	(.L_2 - .L_1)
	.align		4
.L_1:
        /*0004*/ 	.word	index@(triton_poi_fused_abs_add_clamp_exp_log1p_mul_neg_pow_rsub_sigmoid_sub_0)
        /*0008*/ 	.word	0x0000001a


	//----- nvinfo : EIATTR_MIN_STACK_SIZE
	.align		4
.L_2:
        /*000c*/ 	.byte	0x04, 0x12
        /*000e*/ 	.short	(.L_4 - .L_3)
	.align		4
.L_3:
        /*0010*/ 	.word	index@(triton_poi_fused_abs_add_clamp_exp_log1p_mul_neg_pow_rsub_sigmoid_sub_0)
        /*0014*/ 	.word	0x00000000


	//----- nvinfo : EIATTR_FRAME_SIZE
	.align		4
.L_4:
        /*0018*/ 	.byte	0x04, 0x11
        /*001a*/ 	.short	(.L_6 - .L_5)
	.align		4
.L_5:
        /*001c*/ 	.word	index@(triton_poi_fused_abs_add_clamp_exp_log1p_mul_neg_pow_rsub_sigmoid_sub_0)
        /*0020*/ 	.word	0x00000000


	//----- nvinfo : EIATTR_MIN_STACK_SIZE
	.align		4
.L_6:
        /*0024*/ 	.byte	0x04, 0x12
        /*0026*/ 	.short	(.L_8 - .L_7)
	.align		4
.L_7:
        /*0028*/ 	.word	index@(triton_poi_fused_abs_add_clamp_exp_log1p_mul_neg_pow_rsub_sigmoid_sub_0)
        /*002c*/ 	.word	0x00000000
.L_8:


//--------------------- .nv.info.triton_poi_fused_abs_add_clamp_exp_log1p_mul_neg_pow_rsub_sigmoid_sub_0 --------------------------
	.section	.nv.info.triton_poi_fused_abs_add_clamp_exp_log1p_mul_neg_pow_rsub_sigmoid_sub_0,"",@"SHT_CUDA_INFO"
	.sectionflags	@""
	.align	4


	//----- nvinfo : EIATTR_CUDA_API_VERSION
	.align		4
        /*0000*/ 	.byte	0x04, 0x37
        /*0002*/ 	.short	(.L_10 - .L_9)
.L_9:
        /*0004*/ 	.word	0x0000007c


	//----- nvinfo : EIATTR_KPARAM_INFO
	.align		4
.L_10:
        /*0008*/ 	.byte	0x04, 0x17
        /*000a*/ 	.short	(.L_12 - .L_11)
.L_11:
        /*000c*/ 	.word	0x00000000
        /*0010*/ 	.short	0x0004
        /*0012*/ 	.short	0x0020
        /*0014*/ 	.byte	0x00, 0xf0, 0x11, 0x00


	//----- nvinfo : EIATTR_KPARAM_INFO
	.align		4
.L_12:
        /*0018*/ 	.byte	0x04, 0x17
        /*001a*/ 	.short	(.L_14 - .L_13)
.L_13:
        /*001c*/ 	.word	0x00000000
        /*0020*/ 	.short	0x0003
        /*0022*/ 	.short	0x0018
        /*0024*/ 	.byte	0x00, 0xf4, 0x21, 0x00


	//----- nvinfo : EIATTR_KPARAM_INFO
	.align		4
.L_14:
        /*0028*/ 	.byte	0x04, 0x17
        /*002a*/ 	.short	(.L_16 - .L_15)
.L_15:
        /*002c*/ 	.word	0x00000000
        /*0030*/ 	.short	0x0002
        /*0032*/ 	.short	0x0010
        /*0034*/ 	.byte	0x00, 0xf4, 0x21, 0x00


	//----- nvinfo : EIATTR_KPARAM_INFO
	.align		4
.L_16:
        /*0038*/ 	.byte	0x04, 0x17
        /*003a*/ 	.short	(.L_18 - .L_17)
.L_17:
        /*003c*/ 	.word	0x00000000
        /*0040*/ 	.short	0x0001
        /*0042*/ 	.short	0x0008
        /*0044*/ 	.byte	0x00, 0xf4, 0x21, 0x00


	//----- nvinfo : EIATTR_KPARAM_INFO
	.align		4
.L_18:
        /*0048*/ 	.byte	0x04, 0x17
        /*004a*/ 	.short	(.L_20 - .L_19)
.L_19:
        /*004c*/ 	.word	0x00000000
        /*0050*/ 	.short	0x0000
        /*0052*/ 	.short	0x0000
        /*0054*/ 	.byte	0x00, 0xf4, 0x21, 0x00


	//----- nvinfo : EIATTR_SPARSE_MMA_MASK
	.align		4
.L_20:
        /*0058*/ 	.byte	0x03, 0x50
        /*005a*/ 	.short	0x0000


	//----- nvinfo : EIATTR_MAXREG_COUNT
	.align		4
        /*005c*/ 	.byte	0x03, 0x1b
        /*005e*/ 	.short	0x00ff


	//----- nvinfo : EIATTR_EXIT_INSTR_OFFSETS
	.align		4
        /*0060*/ 	.byte	0x04, 0x1c
        /*0062*/ 	.short	(.L_22 - .L_21)


	//   ....[0]....
.L_21:
        /*0064*/ 	.word	0x00000960


	//   ....[1]....
        /*0068*/ 	.word	0x00000980


	//----- nvinfo : EIATTR_REQNTID
	.align		4
.L_22:
        /*006c*/ 	.byte	0x04, 0x10
        /*006e*/ 	.short	(.L_24 - .L_23)
.L_23:
        /*0070*/ 	.word	0x00000080
        /*0074*/ 	.word	0x00000001
        /*0078*/ 	.word	0x00000001


	//----- nvinfo : EIATTR_CRS_STACK_SIZE
	.align		4
.L_24:
        /*007c*/ 	.byte	0x04, 0x1e
        /*007e*/ 	.short	(.L_26 - .L_25)
.L_25:
        /*0080*/ 	.word	0x00000000


	//----- nvinfo : EIATTR_CBANK_PARAM_SIZE
	.align		4
.L_26:
        /*0084*/ 	.byte	0x03, 0x19
        /*0086*/ 	.short	0x0024


	//----- nvinfo : EIATTR_PARAM_CBANK
	.align		4
        /*0088*/ 	.byte	0x04, 0x0a
        /*008a*/ 	.short	(.L_28 - .L_27)
	.align		4
.L_27:
        /*008c*/ 	.word	index@(.nv.constant0.triton_poi_fused_abs_add_clamp_exp_log1p_mul_neg_pow_rsub_sigmoid_sub_0)
        /*0090*/ 	.short	0x0210
        /*0092*/ 	.short	0x0024


	//----- nvinfo : EIATTR_SW_WAR
	.align		4
.L_28:
        /*0094*/ 	.byte	0x04, 0x36
        /*0096*/ 	.short	(.L_30 - .L_29)
.L_29:
        /*0098*/ 	.word	0x00000008
.L_30:


//--------------------- .nv.callgraph             --------------------------
	.section	.nv.callgraph,"",@"SHT_CUDA_CALLGRAPH"
	.align	4
	.sectionentsize	8
	.align		4
        /*0000*/ 	.word	0x00000000
	.align		4
        /*0004*/ 	.word	0xffffffff
	.align		4
        /*0008*/ 	.word	0x00000000
	.align		4
        /*000c*/ 	.word	0xfffffffe
	.align		4
        /*0010*/ 	.word	0x00000000
	.align		4
        /*0014*/ 	.word	0xfffffffd
	.align		4
        /*0018*/ 	.word	0x00000000
	.align		4
        /*001c*/ 	.word	0xfffffffc


//--------------------- .nv.constant4             --------------------------
	.section	.nv.constant4,"a",@progbits
	.align	8
	.align		8
.nv.constant4:
        /*0000*/ 	.dword	_$_str


//--------------------- .text.triton_poi_fused_abs_add_clamp_exp_log1p_mul_neg_pow_rsub_sigmoid_sub_0 --------------------------
	.section	.text.triton_poi_fused_abs_add_clamp_exp_log1p_mul_neg_pow_rsub_sigmoid_sub_0,"ax",@progbits
	.align	128
        .global         triton_poi_fused_abs_add_clamp_exp_log1p_mul_neg_pow_rsub_sigmoid_sub_0
        .type           triton_poi_fused_abs_add_clamp_exp_log1p_mul_neg_pow_rsub_sigmoid_sub_0,@function
        .size           triton_poi_fused_abs_add_clamp_exp_log1p_mul_neg_pow_rsub_sigmoid_sub_0,(.L_x_5 - triton_poi_fused_abs_add_clamp_exp_log1p_mul_neg_pow_rsub_sigmoid_sub_0)
        .other          triton_poi_fused_abs_add_clamp_exp_log1p_mul_neg_pow_rsub_sigmoid_sub_0,@"STO_CUDA_ENTRY STV_DEFAULT"
triton_poi_fused_abs_add_clamp_exp_log1p_mul_neg_pow_rsub_sigmoid_sub_0:
.text.triton_poi_fused_abs_add_clamp_exp_log1p_mul_neg_pow_rsub_sigmoid_sub_0:
[----:B------:R-:W0:Y:S01]  /*0000*/  LDC R1, c[0x0][0x28] ;  /* 0x00000a00ff017b82 */ /* 0x000e220000000800 */
[----:B------:R-:W1:Y:S07]  /*0010*/  S2R R0, SR_TID.X ;  /* 0x0000000000007919 */ /* 0x000e6e0000002100 */
[----:B------:R-:W2:Y:S01]  /*0020*/  LDC.64 R10, c[0x0][0x218] ;  /* 0x00008600ff0a7b82 */ /* 0x000ea20000000a00 */
[----:B------:R-:W-:Y:S01]  /*0030*/  CS2R R6, SRZ ;  /* 0x0000000000067805 */ /* 0x000fe2000001ff00 */
[----:B------:R-:W-:Y:S01]  /*0040*/  ULDC.64 UR4, c[0x0][0x208] ;  /* 0x0000820000047ab9 */ /* 0x000fe20000000a00 */
[----:B------:R-:W3:Y:S05]  /*0050*/  S2R R3, SR_CTAID.X ;  /* 0x0000000000037919 */ /* 0x000eea0000002500 */
[----:B------:R-:W4:Y:S01]  /*0060*/  LDC.64 R8, c[0x0][0x210] ;  /* 0x00008400ff087b82 */ /* 0x000f220000000a00 */
[----:B------:R-:W-:-:S07]  /*0070*/  CS2R R4, SRZ ;  /* 0x0000000000047805 */ /* 0x000fce000001ff00 */
[----:B------:R-:W5:Y:S01]  /*0080*/  LDC.64 R12, c[0x0][0x220] ;  /* 0x00008800ff0c7b82 */ /* 0x000f620000000a00 */
[----:B-1----:R-:W-:-:S04]  /*0090*/  SHF.L.U32 R0, R0, 0x1, RZ ;  /* 0x0000000100007819 */ /* 0x002fc800000006ff */
[----:B------:R-:W-:-:S04]  /*00a0*/  LOP3.LUT R0, R0, 0xfe, RZ, 0xc0, !PT ;  /* 0x000000fe00007812 */ /* 0x000fc800078ec0ff */
[----:B---3--:R-:W-:-:S04]  /*00b0*/  LEA R0, R3, R0, 0x8 ;  /* 0x0000000003007211 */ /* 0x008fc800078e40ff */
[C---:B------:R-:W-:Y:S01]  /*00c0*/  ISETP.GE.AND P0, PT, R0.reuse, 0x100, PT ;  /* 0x000001000000780c */ /* 0x040fe20003f06270 */
[----:B--2---:R-:W-:-:S12]  /*00d0*/  IMAD.WIDE R10, R0, 0x4, R10 ;  /* 0x00000004000a7825 */ /* 0x004fd800078e020a */
[----:B------:R-:W2:Y:S01]  /*00e0*/  @!P0 LDG.E.64 R6, desc[UR4][R10.64] ;  /* 0x000000040a068981 */ /* 0x000ea2000c1e1b00 */
[----:B----4-:R-:W-:-:S05]  /*00f0*/  IMAD.WIDE R8, R0, 0x4, R8 ;  /* 0x0000000400087825 */ /* 0x010fca00078e0208 */
[----:B------:R1:W3:Y:S01]  /*0100*/  @!P0 LDG.E.64 R4, desc[UR4][R8.64] ;  /* 0x0000000408048981 */ /* 0x0002e2000c1e1b00 */
[----:B------:R-:W-:Y:S01]  /*0110*/  CS2R R2, SRZ ;  /* 0x0000000000027805 */ /* 0x000fe2000001ff00 */
[----:B0----5:R-:W-:-:S05]  /*0120*/  IMAD.WIDE R12, R0, 0x4, R12 ;  /* 0x00000004000c7825 */ /* 0x021fca00078e020c */
[----:B------:R0:W5:Y:S01]  /*0130*/  @!P0 LDG.E.64 R2, desc[UR4][R12.64] ;  /* 0x000000040c028981 */ /* 0x000162000c1e1b00 */
[----:B------:R-:W-:Y:S01]  /*0140*/  MOV R19, 0x3d39bf78 ;  /* 0x3d39bf7800137802 */ /* 0x000fe20000000f00 */
[----:B------:R-:W-:Y:S01]  /*0150*/  BSSY B0, `(.L_x_0) ;  /* 0x000006e000007945 */ /* 0x000fe20003800000 */
[--C-:B--2---:R-:W-:Y:S01]  /*0160*/  FADD R10, RZ, -|R6|.reuse ;  /* 0xc0000006ff0a7221 */ /* 0x104fe20000000000 */
[--C-:B-1----:R-:W-:Y:S01]  /*0170*/  FADD R8, RZ, -|R7|.reuse ;  /* 0xc0000007ff087221 */ /* 0x102fe20000000000 */
[----:B------:R-:W-:Y:S02]  /*0180*/  FADD R11, RZ, -R7 ;  /* 0x80000007ff0b7221 */ /* 0x000fe40000000000 */
[----:B------:R-:W-:Y:S01]  /*0190*/  FMUL R16, R10, 1.4426950216293334961 ;  /* 0x3fb8aa3b0a107820 */ /* 0x000fe20000400000 */
[----:B------:R-:W-:Y:S01]  /*01a0*/  FADD R10, RZ, -R6 ;  /* 0x80000006ff0a7221 */ /* 0x000fe20000000000 */
[----:B------:R-:W-:Y:S01]  /*01b0*/  FMUL R17, R8, 1.4426950216293334961 ;  /* 0x3fb8aa3b08117820 */ /* 0x000fe20000400000 */
[----:B------:R-:W-:-:S02]  /*01c0*/  FMUL R14, R11, 1.4426950216293334961 ;  /* 0x3fb8aa3b0b0e7820 */ /* 0x000fc40000400000 */
[----:B------:R-:W-:Y:S01]  /*01d0*/  FMUL R10, R10, 1.4426950216293334961 ;  /* 0x3fb8aa3b0a0a7820 */ /* 0x000fe20000400000 */
[----:B------:R-:W-:Y:S02]  /*01e0*/  FSETP.GEU.AND P4, PT, R16, -126, PT ;  /* 0xc2fc00001000780b */ /* 0x000fe40003f8e000 */
[----:B------:R-:W-:Y:S02]  /*01f0*/  FSETP.GEU.AND P1, PT, R17, -126, PT ;  /* 0xc2fc00001100780b */ /* 0x000fe40003f2e000 */
[----:B------:R-:W-:Y:S02]  /*0200*/  FSETP.GEU.AND P2, PT, R10, -126, PT ;  /* 0xc2fc00000a00780b */ /* 0x000fe40003f4e000 */
[----:B------:R-:W-:-:S07]  /*0210*/  FSETP.GEU.AND P3, PT, R14, -126, PT ;  /* 0xc2fc00000e00780b */ /* 0x000fce0003f6e000 */
[----:B------:R-:W-:Y:S02]  /*0220*/  @!P4 FMUL R16, R16, 0.5 ;  /* 0x3f0000001010c820 */ /* 0x000fe40000400000 */
[----:B------:R-:W-:Y:S02]  /*0230*/  @!P1 FMUL R17, R17, 0.5 ;  /* 0x3f00000011119820 */ /* 0x000fe40000400000 */
[----:B------:R-:W-:Y:S01]  /*0240*/  @!P2 FMUL R10, R10, 0.5 ;  /* 0x3f0000000a0aa820 */ /* 0x000fe20000400000 */
[----:B------:R-:W1:Y:S01]  /*0250*/  MUFU.EX2 R8, R16 ;  /* 0x0000001000087308 */ /* 0x000e620000000800 */
[----:B------:R-:W-:-:S07]  /*0260*/  @!P3 FMUL R14, R14, 0.5 ;  /* 0x3f0000000e0eb820 */ /* 0x000fce0000400000 */
[----:B------:R-:W2:Y:S01]  /*0270*/  MUFU.EX2 R11, R10 ;  /* 0x0000000a000b7308 */ /* 0x000ea20000000800 */
[----:B-1----:R-:W-:-:S07]  /*0280*/  @!P4 FMUL R8, R8, R8 ;  /* 0x000000080808c220 */ /* 0x002fce0000400000 */
[----:B------:R-:W1:Y:S01]  /*0290*/  MUFU.EX2 R9, R17 ;  /* 0x0000001100097308 */ /* 0x000e620000000800 */
[----:B--2---:R-:W-:-:S07]  /*02a0*/  @!P2 FMUL R11, R11, R11 ;  /* 0x0000000b0b0ba220 */ /* 0x004fce0000400000 */
[----:B0-----:R0:W2:Y:S01]  /*02b0*/  MUFU.EX2 R12, R14 ;  /* 0x0000000e000c7308 */ /* 0x0010a20000000800 */
[----:B------:R-:W-:Y:S01]  /*02c0*/  FADD R15, R11, 1 ;  /* 0x3f8000000b0f7421 */ /* 0x000fe20000000000 */
[----:B------:R-:W-:Y:S01]  /*02d0*/  FADD.FTZ.RZ R11, R8, 1 ;  /* 0x3f800000080b7421 */ /* 0x000fe2000001c000 */
[----:B-1----:R-:W-:-:S03]  /*02e0*/  @!P1 FMUL R9, R9, R9 ;  /* 0x0000000909099220 */ /* 0x002fc60000400000 */
[----:B------:R-:W-:Y:S01]  /*02f0*/  FSETP.GT.AND P2, PT, R15, 8.50705917302346158658e+37, PT ;  /* 0x7e8000000f00780b */ /* 0x000fe20003f44000 */
[----:B0-----:R-:W-:Y:S01]  /*0300*/  HFMA2.MMA R14, -RZ, RZ, 1.625, 0 ;  /* 0x3e800000ff0e7435 */ /* 0x001fe200000001ff */
[----:B------:R-:W-:Y:S01]  /*0310*/  IADD3 R11, R11, -0x3f400000, RZ ;  /* 0xc0c000000b0b7810 */ /* 0x000fe20007ffe0ff */
[----:B------:R-:W-:-:S03]  /*0320*/  FADD.FTZ.RZ R10, R9, 1 ;  /* 0x3f800000090a7421 */ /* 0x000fc6000001c000 */
[----:B------:R-:W-:Y:S01]  /*0330*/  LOP3.LUT R11, R11, 0xff800000, RZ, 0xc0, !PT ;  /* 0xff8000000b0b7812 */ /* 0x000fe200078ec0ff */
[----:B--2---:R-:W-:Y:S01]  /*0340*/  @!P3 FMUL R12, R12, R12 ;  /* 0x0000000c0c0cb220 */ /* 0x004fe20000400000 */
[----:B------:R-:W-:Y:S02]  /*0350*/  IADD3 R10, R10, -0x3f400000, RZ ;  /* 0xc0c000000a0a7810 */ /* 0x000fe40007ffe0ff */
[----:B------:R-:W-:Y:S01]  /*0360*/  IADD3 R13, -R11, 0x40800000, RZ ;  /* 0x408000000b0d7810 */ /* 0x000fe20007ffe1ff */
[----:B------:R-:W-:Y:S01]  /*0370*/  FADD R16, R12, 1 ;  /* 0x3f8000000c107421 */ /* 0x000fe20000000000 */
[----:B------:R-:W-:Y:S01]  /*0380*/  LOP3.LUT R10, R10, 0xff800000, RZ, 0xc0, !PT ;  /* 0xff8000000a0a7812 */ /* 0x000fe200078ec0ff */
[----:B------:R-:W-:Y:S01]  /*0390*/  @P2 FMUL R15, R15, 0.25 ;  /* 0x3e8000000f0f2820 */ /* 0x000fe20000400000 */
[----:B------:R-:W-:Y:S01]  /*03a0*/  IADD3 R12, R8, -R11, RZ ;  /* 0x8000000b080c7210 */ /* 0x000fe20007ffe0ff */
[----:B------:R-:W-:Y:S01]  /*03b0*/  FFMA.FTZ R13, R13, R14, -1 ;  /* 0xbf8000000d0d7423 */ /* 0x000fe2000001000e */
[----:B------:R-:W-:-:S02]  /*03c0*/  FSETP.GT.AND P1, PT, R16, 8.50705917302346158658e+37, PT ;  /* 0x7e8000001000780b */ /* 0x000fc40003f24000 */
[----:B------:R-:W-:Y:S01]  /*03d0*/  IADD3 R17, -R10, 0x40800000, RZ ;  /* 0x408000000a117810 */ /* 0x000fe20007ffe1ff */
[----:B------:R-:W-:Y:S01]  /*03e0*/  FADD R12, R12, R13 ;  /* 0x0000000d0c0c7221 */ /* 0x000fe20000000000 */
[----:B------:R-:W-:Y:S01]  /*03f0*/  FSETP.GTU.AND P3, PT, R7, RZ, PT ;  /* 0x000000ff0700720b */ /* 0x000fe20003f6c000 */
[----:B------:R-:W0:Y:S01]  /*0400*/  MUFU.RCP R15, R15 ;  /* 0x0000000f000f7308 */ /* 0x000e220000001000 */
[----:B------:R-:W-:Y:S01]  /*0410*/  IADD3 R13, R9, -R10, RZ ;  /* 0x8000000a090d7210 */ /* 0x000fe20007ffe0ff */
[----:B------:R-:W-:Y:S01]  /*0420*/  FFMA.FTZ R18, R17, R14, -1 ;  /* 0xbf80000011127423 */ /* 0x000fe2000001000e */
[----:B------:R-:W-:Y:S01]  /*0430*/  FSEL R20, R7, RZ, P3 ;  /* 0x000000ff07147208 */ /* 0x000fe20001800000 */
[----:B------:R-:W-:Y:S01]  /*0440*/  FFMA.FTZ R17, R12, -R19, 0.10546888411045074463 ;  /* 0x3dd800120c117423 */ /* 0x000fe20000010813 */
[----:B------:R-:W-:Y:S01]  /*0450*/  FSETP.GTU.AND P3, PT, R6, RZ, PT ;  /* 0x000000ff0600720b */ /* 0x000fe20003f6c000 */
[----:B------:R-:W-:Y:S01]  /*0460*/  FADD R13, R13, R18 ;  /* 0x000000120d0d7221 */ /* 0x000fe20000000000 */
[----:B------:R-:W-:Y:S01]  /*0470*/  FSEL R18, R14, 1, P2 ;  /* 0x3f8000000e127808 */ /* 0x000fe20001000000 */
[----:B------:R-:W-:Y:S01]  /*0480*/  @P1 FMUL R16, R16, 0.25 ;  /* 0x3e80000010101820 */ /* 0x000fe20000400000 */
[----:B---3--:R-:W-:Y:S01]  /*0490*/  FFMA R7, R7, -R5, R20 ;  /* 0x8000000507077223 */ /* 0x008fe20000000014 */
[C---:B------:R-:W-:Y:S01]  /*04a0*/  FFMA.FTZ R20, R13.reuse, -R19, 0.10546888411045074463 ;  /* 0x3dd800120d147423 */ /* 0x040fe20000010813 */
[----:B------:R-:W-:Y:S01]  /*04b0*/  FFMA.FTZ R19, R12, R17, -0.13229703903198242188 ;  /* 0xbe0778e00c137423 */ /* 0x000fe20000010011 */
[----:B------:R-:W-:Y:S01]  /*04c0*/  FSEL R17, R14, 1, P1 ;  /* 0x3f8000000e117808 */ /* 0x000fe20000800000 */
[----:B------:R-:W-:Y:S01]  /*04d0*/  FADD R14, -R4, 1 ;  /* 0x3f800000040e7421 */ /* 0x000fe20000000100 */
[----:B------:R-:W1:Y:S01]  /*04e0*/  MUFU.RCP R16, R16 ;  /* 0x0000001000107308 */ /* 0x000e620000001000 */
[----:B------:R-:W-:Y:S01]  /*04f0*/  FFMA.FTZ R20, R13, R20, -0.13229703903198242188 ;  /* 0xbe0778e00d147423 */ /* 0x000fe20000010014 */
[----:B------:R-:W-:Y:S01]  /*0500*/  FFMA.FTZ R19, R12, R19, 0.14491446316242218018 ;  /* 0x3e1464750c137423 */ /* 0x000fe20000010013 */
[----:B0-----:R-:W-:Y:S01]  /*0510*/  FMUL R15, R15, R18 ;  /* 0x000000120f0f7220 */ /* 0x001fe20000400000 */
[----:B------:R-:W-:Y:S01]  /*0520*/  FSEL R21, R6, RZ, P3 ;  /* 0x000000ff06157208 */ /* 0x000fe20001800000 */
[----:B------:R-:W-:Y:S01]  /*0530*/  FFMA.FTZ R20, R13, R20, 0.14491446316242218018 ;  /* 0x3e1464750d147423 */ /* 0x000fe20000010014 */
[----:B------:R-:W-:Y:S01]  /*0540*/  FFMA.FTZ R19, R12, R19, -0.16641564667224884033 ;  /* 0xbe2a68dd0c137423 */ /* 0x000fe20000010013 */
[----:B------:R-:W-:Y:S01]  /*0550*/  FADD R23, -R15, 1 ;  /* 0x3f8000000f177421 */ /* 0x000fe20000000100 */
[----:B------:R-:W-:Y:S01]  /*0560*/  ISETP.GE.U32.AND P1, PT, R8, 0x7f800000, PT ;  /* 0x7f8000000800780c */ /* 0x000fe20003f26070 */
[C---:B------:R-:W-:Y:S01]  /*0570*/  FFMA.FTZ R20, R13.reuse, R20, -0.16641564667224884033 ;  /* 0xbe2a68dd0d147423 */ /* 0x040fe20000010014 */
[----:B------:R-:W-:Y:S01]  /*0580*/  FFMA.FTZ R19, R12, R19, 0.19988867640495300293 ;  /* 0x3e4caf9e0c137423 */ /* 0x000fe20000010013 */
[----:B------:R-:W-:Y:S01]  /*0590*/  FFMA R6, R6, -R4, R21 ;  /* 0x8000000406067223 */ /* 0x000fe20000000015 */
[----:B------:R-:W-:Y:S01]  /*05a0*/  FMUL R22, R14, R23 ;  /* 0x000000170e167220 */ /* 0x000fe20000400000 */
[----:B------:R-:W-:Y:S01]  /*05b0*/  FFMA.FTZ R20, R13, R20, 0.19988867640495300293 ;  /* 0x3e4caf9e0d147423 */ /* 0x000fe20000010014 */
[----:B------:R-:W-:Y:S01]  /*05c0*/  FFMA.FTZ R19, R12, R19, -0.25000196695327758789 ;  /* 0xbe8000420c137423 */ /* 0x000fe20000010013 */
[----:B-1----:R-:W-:Y:S01]  /*05d0*/  FMUL R16, R16, R17 ;  /* 0x0000001110107220 */ /* 0x002fe20000400000 */
[----:B------:R-:W-:Y:S01]  /*05e0*/  FADD R17, -R5, 1 ;  /* 0x3f80000005117421 */ /* 0x000fe20000000100 */
[----:B------:R-:W-:Y:S01]  /*05f0*/  FFMA.FTZ R20, R13, R20, -0.25000196695327758789 ;  /* 0xbe8000420d147423 */ /* 0x000fe20000010014 */
[----:B------:R-:W-:Y:S01]  /*0600*/  FFMA.FTZ R19, R12, R19, 0.33333510160446166992 ;  /* 0x3eaaaae60c137423 */ /* 0x000fe20000010013 */
[----:B------:R-:W-:Y:S01]  /*0610*/  FADD R18, -R16, 1 ;  /* 0x3f80000010127421 */ /* 0x000fe20000000100 */
[----:B------:R-:W-:Y:S01]  /*0620*/  FFMA R22, R15, R4, R22 ;  /* 0x000000040f167223 */ /* 0x000fe20000000016 */
[----:B------:R-:W-:Y:S01]  /*0630*/  FFMA.FTZ R20, R13, R20, 0.33333510160446166992 ;  /* 0x3eaaaae60d147423 */ /* 0x000fe20000010014 */
[----:B------:R-:W-:Y:S01]  /*0640*/  FFMA.FTZ R19, R12, R19, -0.5 ;  /* 0xbf0000000c137423 */ /* 0x000fe20000010013 */
[C---:B------:R-:W-:Y:S01]  /*0650*/  FMUL R21, R17.reuse, R18 ;  /* 0x0000001211157220 */ /* 0x040fe20000400000 */
[----:B------:R-:W-:Y:S01]  /*0660*/  FMUL R18, R17, 0.75 ;  /* 0x3f40000011127820 */ /* 0x000fe20000400000 */
[C---:B------:R-:W-:Y:S01]  /*0670*/  FFMA.FTZ R20, R13.reuse, R20, -0.5 ;  /* 0xbf0000000d147423 */ /* 0x040fe20000010014 */
[----:B------:R-:W-:Y:S01]  /*0680*/  I2FP.F32.S32 R10, R10 ;  /* 0x0000000a000a7245 */ /* 0x000fe20000201400 */
[----:B------:R-:W-:Y:S01]  /*0690*/  FFMA R21, R16, R5, R21 ;  /* 0x0000000510157223 */ /* 0x000fe20000000015 */
[----:B------:R-:W-:Y:S01]  /*06a0*/  I2FP.F32.S32 R11, R11 ;  /* 0x0000000b000b7245 */ /* 0x000fe20000201400 */
[----:B------:R-:W-:Y:S01]  /*06b0*/  FMUL R17, R14, 0.75 ;  /* 0x3f4000000e117820 */ /* 0x000fe20000400000 */
[----:B------:R-:W-:Y:S01]  /*06c0*/  FMUL R19, R12, R19 ;  /* 0x000000130c137220 */ /* 0x000fe20000400000 */
[----:B------:R-:W-:Y:S01]  /*06d0*/  FMUL R20, R13, R20 ;  /* 0x000000140d147220 */ /* 0x000fe20000400000 */
[----:B------:R-:W-:Y:S01]  /*06e0*/  FADD R21, -R21, 1 ;  /* 0x3f80000015157421 */ /* 0x000fe20000000100 */
[----:B------:R-:W-:Y:S01]  /*06f0*/  FADD R22, -R22, 1 ;  /* 0x3f80000016167421 */ /* 0x000fe20000000100 */
[----:B------:R-:W-:Y:S01]  /*0700*/  FFMA R14, R5, 0.25, R18 ;  /* 0x3e800000050e7823 */ /* 0x000fe20000000012 */
[----:B------:R-:W-:Y:S01]  /*0710*/  FFMA R5, R4, 0.25, R17 ;  /* 0x3e80000004057823 */ /* 0x000fe20000000011 */
[----:B------:R-:W-:Y:S01]  /*0720*/  FFMA.FTZ R12, R12, R19, R12 ;  /* 0x000000130c0c7223 */ /* 0x000fe2000001000c */
[----:B------:R-:W-:Y:S01]  /*0730*/  FFMA.FTZ R13, R13, R20, R13 ;  /* 0x000000140d0d7223 */ /* 0x000fe2000001000d */
[----:B------:R-:W-:Y:S01]  /*0740*/  FMUL R21, R21, R21 ;  /* 0x0000001515157220 */ /* 0x000fe20000400000 */
[----:B------:R-:W-:Y:S01]  /*0750*/  FMUL R22, R22, R22 ;  /* 0x0000001616167220 */ /* 0x000fe20000400000 */
[----:B------:R-:W-:Y:S01]  /*0760*/  FMUL R10, R10, 1.1920928955078125e-07 ;  /* 0x340000000a0a7820 */ /* 0x000fe20000400000 */
[----:B------:R-:W-:Y:S01]  /*0770*/  FMUL R11, R11, 1.1920928955078125e-07 ;  /* 0x340000000b0b7820 */ /* 0x000fe20000400000 */
[----:B------:R-:W-:Y:S01]  /*0780*/  ISETP.GE.U32.AND P3, PT, R9, 0x7f800000, PT ;  /* 0x7f8000000900780c */ /* 0x000fe20003f66070 */
[----:B------:R-:W-:Y:S01]  /*0790*/  FMUL R14, R21, R14 ;  /* 0x0000000e150e7220 */ /* 0x000fe20000400000 */
[----:B------:R-:W-:Y:S01]  /*07a0*/  FMUL R5, R22, R5 ;  /* 0x0000000516057220 */ /* 0x000fe20000400000 */
[----:B------:R-:W-:Y:S01]  /*07b0*/  FFMA.FTZ R10, R10, 0.69314718246459960938, R13 ;  /* 0x3f3172180a0a7823 */ /* 0x000fe2000001000d */
[----:B------:R-:W-:Y:S01]  /*07c0*/  FFMA.FTZ R11, R11, 0.69314718246459960938, R12 ;  /* 0x3f3172180b0b7823 */ /* 0x000fe2000001000c */
[----:B------:R-:W-:Y:S08]  /*07d0*/  @!P1 BRA `(.L_x_1) ;  /* 0x0000000000149947 */ /* 0x000ff00003800000 */
[C---:B------:R-:W-:Y:S02]  /*07e0*/  ISETP.GE.AND P1, PT, R8.reuse, -0x407fffff, PT ;  /* 0xbf8000010800780c */ /* 0x040fe40003f26270 */
[----:B------:R-:W-:-:S11]  /*07f0*/  FSETP.NEU.AND P2, PT, R8, RZ, PT ;  /* 0x000000ff0800720b */ /* 0x000fd60003f4d000 */
[----:B------:R-:W-:-:S05]  /*0800*/  @P1 MOV R13, 0x7f800000 ;  /* 0x7f800000000d1802 */ /* 0x000fca0000000f00 */
[----:B------:R-:W-:-:S05]  /*0810*/  @P1 FFMA.FTZ R11, R8, R13, +INF ;  /* 0x7f800000080b1423 */ /* 0x000fca000001000d */
[----:B------:R-:W-:-:S07]  /*0820*/  FSEL R11, R11, -RZ, P2 ;  /* 0x800000ff0b0b7208 */ /* 0x000fce0001000000 */
.L_x_1:
[----:B------:R-:W-:Y:S05]  /*0830*/  BSYNC B0 ;  /* 0x0000000000007941 */ /* 0x000fea0003800000 */
.L_x_0:
[----:B------:R-:W-:Y:S04]  /*0840*/  BSSY B0, `(.L_x_2) ;  /* 0x0000007000007945 */ /* 0x000fe80003800000 */
[----:B------:R-:W-:Y:S05]  /*0850*/  @!P3 BRA `(.L_x_3) ;  /* 0x000000000014b947 */ /* 0x000fea0003800000 */
[C---:B------:R-:W-:Y:S02]  /*0860*/  ISETP.GE.AND P1, PT, R9.reuse, -0x407fffff, PT ;  /* 0xbf8000010900780c */ /* 0x040fe40003f26270 */
[----:B------:R-:W-:-:S11]  /*0870*/  FSETP.NEU.AND P2, PT, R9, RZ, PT ;  /* 0x000000ff0900720b */ /* 0x000fd60003f4d000 */
[----:B------:R-:W-:-:S05]  /*0880*/  @P1 MOV R4, 0x7f800000 ;  /* 0x7f80000000041802 */ /* 0x000fca0000000f00 */
[----:B------:R-:W-:-:S05]  /*0890*/  @P1 FFMA.FTZ R10, R9, R4, +INF ;  /* 0x7f800000090a1423 */ /* 0x000fca0000010004 */
[----:B------:R-:W-:-:S07]  /*08a0*/  FSEL R10, R10, -RZ, P2 ;  /* 0x800000ff0a0a7208 */ /* 0x000fce0001000000 */
.L_x_3:
[----:B------:R-:W-:Y:S05]  /*08b0*/  BSYNC B0 ;  /* 0x0000000000007941 */ /* 0x000fea0003800000 */
.L_x_2:
[----:B------:R-:W-:Y:S01]  /*08c0*/  ULDC.64 UR6, c[0x0][0x228] ;  /* 0x00008a0000067ab9 */ /* 0x000fe20000000a00 */
[----:B------:R-:W-:Y:S01]  /*08d0*/  FADD R6, R6, R11 ;  /* 0x0000000b06067221 */ /* 0x000fe20000000000 */
[----:B------:R-:W-:Y:S01]  /*08e0*/  FADD R7, R7, R10 ;  /* 0x0000000a07077221 */ /* 0x000fe20000000000 */
[----:B------:R-:W-:Y:S02]  /*08f0*/  SHF.R.S32.HI R11, RZ, 0x1f, R0 ;  /* 0x0000001fff0b7819 */ /* 0x000fe40000011400 */
[----:B------:R-:W-:Y:S01]  /*0900*/  LEA R4, P1, R0, UR6, 0x2 ;  /* 0x0000000600047c11 */ /* 0x000fe2000f8210ff */
[----:B------:R-:W-:Y:S01]  /*0910*/  FMUL R9, R5, R6 ;  /* 0x0000000605097220 */ /* 0x000fe20000400000 */
[----:B------:R-:W-:Y:S02]  /*0920*/  FMUL R14, R14, R7 ;  /* 0x000000070e0e7220 */ /* 0x000fe40000400000 */
[----:B------:R-:W-:Y:S01]  /*0930*/  LEA.HI.X R5, R0, UR7, R11, 0x2, P1 ;  /* 0x0000000700057c11 */ /* 0x000fe200088f140b */
[----:B-----5:R-:W-:Y:S01]  /*0940*/  FMUL R2, R9, R2 ;  /* 0x0000000209027220 */ /* 0x020fe20000400000 */
[----:B------:R-:W-:Y:S01]  /*0950*/  FMUL R3, R14, R3 ;  /* 0x000000030e037220 */ /* 0x000fe20000400000 */
[----:B------:R-:W-:Y:S06]  /*0960*/  @P0 EXIT ;  /* 0x000000000000094d */ /* 0x000fec0003800000 */
[----:B------:R-:W-:Y:S01]  /*0970*/  STG.E.64 desc[UR4][R4.64], R2 ;  /* 0x0000000204007986 */ /* 0x000fe2000c101b04 */
[----:B------:R-:W-:Y:S05]  /*0980*/  EXIT ;  /* 0x000000000000794d */ /* 0x000fea0003800000 */
.L_x_4:
[----:B------:R-:W-:-:S00]  /*0990*/  BRA `(.L_x_4) ;  /* 0xfffffffc00fc7947 */ /* 0x000fc0000383ffff */
[----:B------:R-:W-:-:S00]  /*09a0*/  NOP ;  /* 0x0000000000007918 */ /* 0x000fc00000000000 */
        /* <DEDUP_REMOVED lines=13> */
.L_x_5:


//--------------------- .nv.global.init           --------------------------
	.section	.nv.global.init,"aw",@progbits
.nv.global.init:
	.type		_$_str,@object
	.size		_$_str,(.L_0 - _$_str)
_$_str:
        /*0000*/ 	.byte	0x5f, 0x5f, 0x43, 0x55, 0x44, 0x41, 0x5f, 0x46, 0x54, 0x5a, 0x00
.L_0:


//--------------------- .nv.constant0.triton_poi_fused_abs_add_clamp_exp_log1p_mul_neg_pow_rsub_sigmoid_sub_0 --------------------------
	.section	.nv.constant0.triton_poi_fused_abs_add_clamp_exp_log1p_mul_neg_pow_rsub_sigmoid_sub_0,"a",@progbits
	.sectionflags	@""
	.align	4
.nv.constant0.triton_poi_fused_abs_add_clamp_exp_log1p_mul_neg_pow_rsub_sigmoid_sub_0:
	.zero		564
